	.headerflags	@"EF_CUDA_TEXMODE_UNIFIED EF_CUDA_64BIT_ADDRESS EF_CUDA_ACCELERATORS EF_CUDA_SM90 EF_CUDA_VIRTUAL_SM(EF_CUDA_SM90)"
	.elftype	@"ET_EXEC"


//--------------------- .nv.info                  --------------------------
	.section	.nv.info,"",@"SHT_CUDA_INFO"
	.align	4


	//----- nvinfo : EIATTR_REGCOUNT
	.align		4
        /*0000*/ 	.byte	0x04, 0x2f
        /*0002*/ 	.short	(.L_2 - .L_1)
	.align		4
.L_1:
        /*0004*/ 	.word	index@(triton_poi_fused__native_batch_norm_legit_leaky_relu_14)
        /*0008*/ 	.word	0x00000028


	//----- nvinfo : EIATTR_MIN_STACK_SIZE
	.align		4
.L_2:
        /*000c*/ 	.byte	0x04, 0x12
        /*000e*/ 	.short	(.L_4 - .L_3)
	.align		4
.L_3:
        /*0010*/ 	.word	index@(triton_poi_fused__native_batch_norm_legit_leaky_relu_14)
        /*0014*/ 	.word	0x00000000


	//----- nvinfo : EIATTR_FRAME_SIZE
	.align		4
.L_4:
        /*0018*/ 	.byte	0x04, 0x11
        /*001a*/ 	.short	(.L_6 - .L_5)
	.align		4
.L_5:
        /*001c*/ 	.word	index@(triton_poi_fused__native_batch_norm_legit_leaky_relu_14)
        /*0020*/ 	.word	0x00000000


	//----- nvinfo : EIATTR_MIN_STACK_SIZE
	.align		4
.L_6:
        /*0024*/ 	.byte	0x04, 0x12
        /*0026*/ 	.short	(.L_8 - .L_7)
	.align		4
.L_7:
        /*0028*/ 	.word	index@(triton_poi_fused__native_batch_norm_legit_leaky_relu_14)
        /*002c*/ 	.word	0x00000000
.L_8:


//--------------------- .nv.info.triton_poi_fused__native_batch_norm_legit_leaky_relu_14 --------------------------
	.section	.nv.info.triton_poi_fused__native_batch_norm_legit_leaky_relu_14,"",@"SHT_CUDA_INFO"
	.sectionflags	@""
	.align	4


	//----- nvinfo : EIATTR_CUDA_API_VERSION
	.align		4
        /*0000*/ 	.byte	0x04, 0x37
        /*0002*/ 	.short	(.L_10 - .L_9)
.L_9:
        /*0004*/ 	.word	0x0000007c


	//----- nvinfo : EIATTR_KPARAM_INFO
	.align		4
.L_10:
        /*0008*/ 	.byte	0x04, 0x17
        /*000a*/ 	.short	(.L_12 - .L_11)
.L_11:
        /*000c*/ 	.word	0x00000000
        /*0010*/ 	.short	0x0007
        /*0012*/ 	.short	0x0034
        /*0014*/ 	.byte	0x00, 0xf0, 0x11, 0x00


	//----- nvinfo : EIATTR_KPARAM_INFO
	.align		4
.L_12:
        /*0018*/ 	.byte	0x04, 0x17
        /*001a*/ 	.short	(.L_14 - .L_13)
.L_13:
        /*001c*/ 	.word	0x00000000
        /*0020*/ 	.short	0x0006
        /*0022*/ 	.short	0x0030
        /*0024*/ 	.byte	0x00, 0xf0, 0x11, 0x00


	//----- nvinfo : EIATTR_KPARAM_INFO
	.align		4
.L_14:
        /*0028*/ 	.byte	0x04, 0x17
        /*002a*/ 	.short	(.L_16 - .L_15)
.L_15:
        /*002c*/ 	.word	0x00000000
        /*0030*/ 	.short	0x0005
        /*0032*/ 	.short	0x0028
        /*0034*/ 	.byte	0x00, 0xf4, 0x21, 0x00


	//----- nvinfo : EIATTR_KPARAM_INFO
	.align		4
.L_16:
        /*0038*/ 	.byte	0x04, 0x17
        /*003a*/ 	.short	(.L_18 - .L_17)
.L_17:
        /*003c*/ 	.word	0x00000000
        /*0040*/ 	.short	0x0004
        /*0042*/ 	.short	0x0020
        /*0044*/ 	.byte	0x00, 0xf4, 0x21, 0x00


	//----- nvinfo : EIATTR_KPARAM_INFO
	.align		4
.L_18:
        /*0048*/ 	.byte	0x04, 0x17
        /*004a*/ 	.short	(.L_20 - .L_19)
.L_19:
        /*004c*/ 	.word	0x00000000
        /*0050*/ 	.short	0x0003
        /*0052*/ 	.short	0x0018
        /*0054*/ 	.byte	0x00, 0xf4, 0x21, 0x00


	//----- nvinfo : EIATTR_KPARAM_INFO
	.align		4
.L_20:
        /*0058*/ 	.byte	0x04, 0x17
        /*005a*/ 	.short	(.L_22 - .L_21)
.L_21:
        /*005c*/ 	.word	0x00000000
        /*0060*/ 	.short	0x0002
        /*0062*/ 	.short	0x0010
        /*0064*/ 	.byte	0x00, 0xf4, 0x21, 0x00


	//----- nvinfo : EIATTR_KPARAM_INFO
	.align		4
.L_22:
        /*0068*/ 	.byte	0x04, 0x17
        /*006a*/ 	.short	(.L_24 - .L_23)
.L_23:
        /*006c*/ 	.word	0x00000000
        /*0070*/ 	.short	0x0001
        /*0072*/ 	.short	0x0008
        /*0074*/ 	.byte	0x00, 0xf4, 0x21, 0x00


	//----- nvinfo : EIATTR_KPARAM_INFO
	.align		4
.L_24:
        /*0078*/ 	.byte	0x04, 0x17
        /*007a*/ 	.short	(.L_26 - .L_25)
.L_25:
        /*007c*/ 	.word	0x00000000
        /*0080*/ 	.short	0x0000
        /*0082*/ 	.short	0x0000
        /*0084*/ 	.byte	0x00, 0xf4, 0x21, 0x00


	//----- nvinfo : EIATTR_SPARSE_MMA_MASK
	.align		4
.L_26:
        /*0088*/ 	.byte	0x03, 0x50
        /*008a*/ 	.short	0x0000


	//----- nvinfo : EIATTR_MAXREG_COUNT
	.align		4
        /*008c*/ 	.byte	0x03, 0x1b
        /*008e*/ 	.short	0x00ff


	//----- nvinfo : EIATTR_EXIT_INSTR_OFFSETS
	.align		4
        /*0090*/ 	.byte	0x04, 0x1c
        /*0092*/ 	.short	(.L_28 - .L_27)


	//   ....[0]....
.L_27:
        /*0094*/ 	.word	0x00000ea0


	//   ....[1]....
        /*0098*/ 	.word	0x00000ef0


	//----- nvinfo : EIATTR_REQNTID
	.align		4
.L_28:
        /*009c*/ 	.byte	0x04, 0x10
        /*009e*/ 	.short	(.L_30 - .L_29)
.L_29:
        /*00a0*/ 	.word	0x00000100
        /*00a4*/ 	.word	0x00000001
        /*00a8*/ 	.word	0x00000001


	//----- nvinfo : EIATTR_CBANK_PARAM_SIZE
	.align		4
.L_30:
        /*00ac*/ 	.byte	0x03, 0x19
        /*00ae*/ 	.short	0x0038


	//----- nvinfo : EIATTR_PARAM_CBANK
	.align		4
        /*00b0*/ 	.byte	0x04, 0x0a
        /*00b2*/ 	.short	(.L_32 - .L_31)
	.align		4
.L_31:
        /*00b4*/ 	.word	index@(.nv.constant0.triton_poi_fused__native_batch_norm_legit_leaky_relu_14)
        /*00b8*/ 	.short	0x0210
        /*00ba*/ 	.short	0x0038


	//----- nvinfo : EIATTR_SW_WAR
	.align		4
.L_32:
        /*00bc*/ 	.byte	0x04, 0x36
        /*00be*/ 	.short	(.L_34 - .L_33)
.L_33:
        /*00c0*/ 	.word	0x00000008
.L_34:


//--------------------- .nv.callgraph             --------------------------
	.section	.nv.callgraph,"",@"SHT_CUDA_CALLGRAPH"
	.align	4
	.sectionentsize	8
	.align		4
        /*0000*/ 	.word	0x00000000
	.align		4
        /*0004*/ 	.word	0xffffffff
	.align		4
        /*0008*/ 	.word	0x00000000
	.align		4
        /*000c*/ 	.word	0xfffffffe
	.align		4
        /*0010*/ 	.word	0x00000000
	.align		4
        /*0014*/ 	.word	0xfffffffd
	.align		4
        /*0018*/ 	.word	0x00000000
	.align		4
        /*001c*/ 	.word	0xfffffffc


//--------------------- .nv.constant4             --------------------------
	.section	.nv.constant4,"a",@progbits
	.align	8
	.align		8
.nv.constant4:
        /*0000*/ 	.dword	_$_str


//--------------------- .text.triton_poi_fused__native_batch_norm_legit_leaky_relu_14 --------------------------
	.section	.text.triton_poi_fused__native_batch_norm_legit_leaky_relu_14,"ax",@progbits
	.sectionflags	@"SHF_BARRIERS=1"
	.align	128
        .global         triton_poi_fused__native_batch_norm_legit_leaky_relu_14
        .type           triton_poi_fused__native_batch_norm_legit_leaky_relu_14,@function
        .size           triton_poi_fused__native_batch_norm_legit_leaky_relu_14,(.L_x_1 - triton_poi_fused__native_batch_norm_legit_leaky_relu_14)
        .other          triton_poi_fused__native_batch_norm_legit_leaky_relu_14,@"STO_CUDA_ENTRY STV_DEFAULT"
triton_poi_fused__native_batch_norm_legit_leaky_relu_14:
.text.triton_poi_fused__native_batch_norm_legit_leaky_relu_14:
[----:B------:R-:W0:Y:S01]  /*0000*/  LDC R1, c[0x0][0x28] ;  /* 0x00000a00ff017b82 */ /* 0x000e220000000800 */
[----:B------:R-:W1:Y:S07]  /*0010*/  S2R R4, SR_TID.X ;  /* 0x0000000000047919 */ /* 0x000e6e0000002100 */
[----:B------:R-:W2:Y:S01]  /*0020*/  LDC.64 R16, c[0x0][0x218] ;  /* 0x00008600ff107b82 */ /* 0x000ea20000000a00 */
[----:B------:R-:W-:Y:S02]  /*0030*/  CS2R R12, SRZ ;  /* 0x00000000000c7805 */ /* 0x000fe4000001ff00 */
[----:B------:R-:W-:Y:S01]  /*0040*/  CS2R R14, SRZ ;  /* 0x00000000000e7805 */ /* 0x000fe2000001ff00 */
[----:B------:R-:W3:Y:S01]  /*0050*/  S2R R3, SR_CTAID.X ;  /* 0x0000000000037919 */ /* 0x000ee20000002500 */
[----:B------:R-:W-:Y:S01]  /*0060*/  ULDC.64 UR6, c[0x0][0x208] ;  /* 0x0000820000067ab9 */ /* 0x000fe20000000a00 */
[----:B------:R-:W-:Y:S01]  /*0070*/  CS2R R10, SRZ ;  /* 0x00000000000a7805 */ /* 0x000fe2000001ff00 */
[----:B------:R-:W4:Y:S01]  /*0080*/  S2R R33, SR_CTAID.Y ;  /* 0x0000000000217919 */ /* 0x000f220000002600 */
[----:B------:R-:W5:Y:S01]  /*0090*/  LDC.64 R34, c[0x0][0x210] ;  /* 0x00008400ff227b82 */ /* 0x000f620000000a00 */
[----:B-1----:R-:W-:Y:S01]  /*00a0*/  IMAD.SHL.U32 R0, R4, 0x4, RZ ;  /* 0x0000000404007824 */ /* 0x002fe200078e00ff */
[----:B------:R-:W-:-:S02]  /*00b0*/  SHF.R.U32.HI R5, RZ, 0x4, R4 ;  /* 0x00000004ff057819 */ /* 0x000fc40000011604 */
[----:B---3--:R-:W-:-:S04]  /*00c0*/  SHF.L.U32 R3, R3, 0x6, RZ ;  /* 0x0000000603037819 */ /* 0x008fc800000006ff */
[----:B------:R-:W-:Y:S02]  /*00d0*/  LOP3.LUT R29, R3, 0x3c, R0, 0xf8, !PT ;  /* 0x0000003c031d7812 */ /* 0x000fe400078ef800 */
[----:B----4-:R-:W-:Y:S02]  /*00e0*/  SHF.L.U32 R33, R33, 0x6, RZ ;  /* 0x0000000621217819 */ /* 0x010fe400000006ff */
[----:B------:R-:W-:Y:S01]  /*00f0*/  SHF.R.S32.HI R2, RZ, 0x1f, R29 ;  /* 0x0000001fff027819 */ /* 0x000fe2000001141d */
[C---:B--2---:R-:W-:Y:S01]  /*0100*/  IMAD.WIDE R30, R29.reuse, 0x4, R16 ;  /* 0x000000041d1e7825 */ /* 0x044fe200078e0210 */
[----:B------:R-:W-:Y:S02]  /*0110*/  ISETP.GE.AND P4, PT, R29, 0x400, PT ;  /* 0x000004001d00780c */ /* 0x000fe40003f86270 */
[----:B------:R-:W-:Y:S02]  /*0120*/  LEA.HI R4, R2, R29, RZ, 0x8 ;  /* 0x0000001d02047211 */ /* 0x000fe400078f40ff */
[----:B------:R-:W-:-:S02]  /*0130*/  SGXT.U32 R2, R5, 0x4 ;  /* 0x000000040502781a */ /* 0x000fc40000000000 */
[C---:B------:R-:W-:Y:S01]  /*0140*/  LOP3.LUT R32, R4.reuse, 0xffffff00, RZ, 0xc0, !PT ;  /* 0xffffff0004207812 */ /* 0x040fe200078ec0ff */
[----:B------:R-:W-:Y:S01]  /*0150*/  IMAD.SHL.U32 R6, R4, 0x100, RZ ;  /* 0x0000010004067824 */ /* 0x000fe200078e00ff */
[----:B------:R-:W-:Y:S02]  /*0160*/  LOP3.LUT R4, R33, R2, RZ, 0xfc, !PT ;  /* 0x0000000221047212 */ /* 0x000fe400078efcff */
[----:B------:R-:W-:Y:S02]  /*0170*/  IADD3 R32, R29, -R32, RZ ;  /* 0x800000201d207210 */ /* 0x000fe40007ffe0ff */
[----:B------:R-:W-:Y:S01]  /*0180*/  LOP3.LUT R9, R6, 0xffff0000, RZ, 0xc0, !PT ;  /* 0xffff000006097812 */ /* 0x000fe200078ec0ff */
[----:B------:R1:W2:Y:S01]  /*0190*/  @!P4 LDG.E.EL.128 R12, desc[UR6][R30.64] ;  /* 0x000000061e0cc981 */ /* 0x0002a2000c2e1d00 */
[----:B------:R-:W-:Y:S02]  /*01a0*/  LOP3.LUT R5, R33, 0x10, R2, 0xfe, !PT ;  /* 0x0000001021057812 */ /* 0x000fe400078efe02 */
[----:B------:R-:W-:Y:S01]  /*01b0*/  LOP3.LUT R6, R33, 0x20, R2, 0xfe, !PT ;  /* 0x0000002021067812 */ /* 0x000fe200078efe02 */
[----:B------:R-:W-:Y:S01]  /*01c0*/  IMAD.IADD R9, R9, 0x1, R32 ;  /* 0x0000000109097824 */ /* 0x000fe200078e0220 */
[----:B------:R-:W-:-:S02]  /*01d0*/  LOP3.LUT R7, R33, 0x30, R2, 0xfe, !PT ;  /* 0x0000003021077812 */ /* 0x000fc400078efe02 */
[----:B------:R-:W-:Y:S01]  /*01e0*/  ISETP.LT.AND P0, PT, R4, 0x100, !P4 ;  /* 0x000001000400780c */ /* 0x000fe20006701270 */
[C-C-:B------:R-:W-:Y:S01]  /*01f0*/  IMAD R27, R5.reuse, 0x100, R9.reuse ;  /* 0x00000100051b7824 */ /* 0x140fe200078e0209 */
[----:B------:R-:W-:Y:S01]  /*0200*/  ISETP.LT.AND P1, PT, R5, 0x100, !P4 ;  /* 0x000001000500780c */ /* 0x000fe20006721270 */
[----:B-1----:R-:W1:Y:S01]  /*0210*/  LDC.64 R30, c[0x0][0x220] ;  /* 0x00008800ff1e7b82 */ /* 0x002e620000000a00 */
[----:B------:R-:W-:Y:S01]  /*0220*/  ISETP.LT.AND P2, PT, R6, 0x100, !P4 ;  /* 0x000001000600780c */ /* 0x000fe20006741270 */
[C---:B------:R-:W-:Y:S01]  /*0230*/  IMAD R19, R7.reuse, 0x100, R9 ;  /* 0x0000010007137824 */ /* 0x040fe200078e0209 */
[----:B------:R-:W-:Y:S01]  /*0240*/  ISETP.LT.AND P3, PT, R7, 0x100, !P4 ;  /* 0x000001000700780c */ /* 0x000fe20006761270 */
[----:B-----5:R-:W-:Y:S01]  /*0250*/  IMAD.WIDE R26, R27, 0x4, R34 ;  /* 0x000000041b1a7825 */ /* 0x020fe200078e0222 */
[----:B------:R-:W-:Y:S02]  /*0260*/  LEA R25, R4, R9, 0x8 ;  /* 0x0000000904197211 */ /* 0x000fe400078e40ff */
[----:B------:R-:W-:-:S02]  /*0270*/  CS2R R4, SRZ ;  /* 0x0000000000047805 */ /* 0x000fc4000001ff00 */
[----:B------:R-:W-:Y:S02]  /*0280*/  LEA R37, R6, R9, 0x8 ;  /* 0x0000000906257211 */ /* 0x000fe400078e40ff */
[----:B------:R-:W-:Y:S02]  /*0290*/  CS2R R6, SRZ ;  /* 0x0000000000067805 */ /* 0x000fe4000001ff00 */
[----:B------:R-:W-:Y:S01]  /*02a0*/  CS2R R8, SRZ ;  /* 0x0000000000087805 */ /* 0x000fe2000001ff00 */
[--C-:B------:R-:W-:Y:S01]  /*02b0*/  IMAD.WIDE R24, R25, 0x4, R34.reuse ;  /* 0x0000000419187825 */ /* 0x100fe200078e0222 */
[----:B------:R-:W-:Y:S02]  /*02c0*/  CS2R R16, SRZ ;  /* 0x0000000000107805 */ /* 0x000fe4000001ff00 */
[----:B------:R-:W-:Y:S01]  /*02d0*/  CS2R R20, SRZ ;  /* 0x0000000000147805 */ /* 0x000fe2000001ff00 */
[--C-:B------:R-:W-:Y:S01]  /*02e0*/  IMAD.WIDE R36, R37, 0x4, R34.reuse ;  /* 0x0000000425247825 */ /* 0x100fe200078e0222 */
[----:B------:R-:W-:Y:S01]  /*02f0*/  CS2R R22, SRZ ;  /* 0x0000000000167805 */ /* 0x000fe2000001ff00 */
[----:B------:R3:W2:Y:S02]  /*0300*/  @P0 LDG.E.EL.128 R4, desc[UR6][R24.64] ;  /* 0x0000000618040981 */ /* 0x0006a4000c2e1d00 */
[----:B------:R-:W-:Y:S01]  /*0310*/  IMAD.WIDE R34, R19, 0x4, R34 ;  /* 0x0000000413227825 */ /* 0x000fe200078e0222 */
[----:B------:R-:W-:Y:S01]  /*0320*/  CS2R R18, SRZ ;  /* 0x0000000000127805 */ /* 0x000fe2000001ff00 */
[----:B------:R4:W5:Y:S04]  /*0330*/  @P1 LDG.E.EL.128 R8, desc[UR6][R26.64] ;  /* 0x000000061a081981 */ /* 0x000968000c2e1d00 */
[----:B------:R1:W5:Y:S04]  /*0340*/  @P3 LDG.E.EL.128 R20, desc[UR6][R34.64] ;  /* 0x0000000622143981 */ /* 0x000368000c2e1d00 */
[----:B------:R1:W5:Y:S01]  /*0350*/  @P2 LDG.E.EL.128 R16, desc[UR6][R36.64] ;  /* 0x0000000624102981 */ /* 0x000362000c2e1d00 */
[----:B---3--:R-:W-:-:S02]  /*0360*/  CS2R R24, SRZ ;  /* 0x0000000000187805 */ /* 0x008fc4000001ff00 */
[----:B----4-:R-:W-:Y:S01]  /*0370*/  CS2R R26, SRZ ;  /* 0x00000000001a7805 */ /* 0x010fe2000001ff00 */
[C---:B-1----:R-:W-:Y:S01]  /*0380*/  IMAD.WIDE R34, R29.reuse, 0x4, R30 ;  /* 0x000000041d227825 */ /* 0x042fe200078e021e */
[----:B0-----:R-:W0:Y:S04]  /*0390*/  LDC.64 R36, c[0x0][0x228] ;  /* 0x00008a00ff247b82 */ /* 0x001e280000000a00 */
[----:B------:R1:W3:Y:S04]  /*03a0*/  @!P4 LDG.E.EL.128 R24, desc[UR6][R34.64] ;  /* 0x000000062218c981 */ /* 0x0002e8000c2e1d00 */
[----:B-1----:R-:W1:Y:S01]  /*03b0*/  LDC.64 R34, c[0x0][0x230] ;  /* 0x00008c00ff227b82 */ /* 0x002e620000000a00 */
[----:B------:R-:W-:Y:S01]  /*03c0*/  CS2R R30, SRZ ;  /* 0x00000000001e7805 */ /* 0x000fe2000001ff00 */
[----:B0-----:R-:W-:Y:S01]  /*03d0*/  IMAD.WIDE R36, R29, 0x4, R36 ;  /* 0x000000041d247825 */ /* 0x001fe200078e0224 */
[----:B------:R-:W-:-:S06]  /*03e0*/  CS2R R28, SRZ ;  /* 0x00000000001c7805 */ /* 0x000fcc000001ff00 */
[----:B------:R0:W4:Y:S01]  /*03f0*/  @!P4 LDG.E.EL.128 R28, desc[UR6][R36.64] ;  /* 0x00000006241cc981 */ /* 0x000122000c2e1d00 */
[----:B-1----:R-:W-:-:S04]  /*0400*/  IMAD.WIDE R34, R32, 0x4, R34 ;  /* 0x0000000420227825 */ /* 0x002fc800078e0222 */
[C---:B--2---:R-:W-:Y:S01]  /*0410*/  FADD R4, -R12.reuse, R4 ;  /* 0x000000040c047221 */ /* 0x044fe20000000100 */
[C---:B------:R-:W-:Y:S01]  /*0420*/  FADD R5, -R13.reuse, R5 ;  /* 0x000000050d057221 */ /* 0x040fe20000000100 */
[C---:B-----5:R-:W-:Y:S01]  /*0430*/  FADD R8, -R12.reuse, R8 ;  /* 0x000000080c087221 */ /* 0x060fe20000000100 */
[C---:B------:R-:W-:Y:S01]  /*0440*/  FADD R20, -R12.reuse, R20 ;  /* 0x000000140c147221 */ /* 0x040fe20000000100 */
[C---:B------:R-:W-:Y:S01]  /*0450*/  FADD R21, -R13.reuse, R21 ;  /* 0x000000150d157221 */ /* 0x040fe20000000100 */
[----:B------:R-:W-:Y:S01]  /*0460*/  FADD R16, -R12, R16 ;  /* 0x000000100c107221 */ /* 0x000fe20000000100 */
[C---:B------:R-:W-:Y:S01]  /*0470*/  FADD R12, -R13.reuse, R9 ;  /* 0x000000090d0c7221 */ /* 0x040fe20000000100 */
[----:B------:R-:W-:Y:S01]  /*0480*/  FADD R17, -R13, R17 ;  /* 0x000000110d117221 */ /* 0x000fe20000000100 */
[----:B------:R-:W-:-:S10]  /*0490*/  HFMA2.MMA R13, -RZ, RZ, 0.9375, 0 ;  /* 0x3b800000ff0d7435 */ /* 0x000fd400000001ff */
[----:B---3--:R-:W-:-:S06]  /*04a0*/  FFMA R9, R24, R13, 9.9999997473787516356e-06 ;  /* 0x3727c5ac18097423 */ /* 0x008fcc000000000d */
[----:B------:R-:W0:Y:S01]  /*04b0*/  MUFU.RSQ R9, R9 ;  /* 0x0000000900097308 */ /* 0x000e220000001400 */
[C---:B------:R-:W-:Y:S01]  /*04c0*/  FADD R6, -R14.reuse, R6 ;  /* 0x000000060e067221 */ /* 0x040fe20000000100 */
[C---:B------:R-:W-:Y:S01]  /*04d0*/  FADD R24, -R14.reuse, R10 ;  /* 0x0000000a0e187221 */ /* 0x040fe20000000100 */
[C---:B------:R-:W-:Y:S01]  /*04e0*/  FADD R18, -R14.reuse, R18 ;  /* 0x000000120e127221 */ /* 0x040fe20000000100 */
[----:B------:R-:W-:Y:S01]  /*04f0*/  FADD R22, -R14, R22 ;  /* 0x000000160e167221 */ /* 0x000fe20000000100 */
[C---:B------:R-:W-:Y:S01]  /*0500*/  FADD R7, -R15.reuse, R7 ;  /* 0x000000070f077221 */ /* 0x040fe20000000100 */
[C---:B------:R-:W-:Y:S01]  /*0510*/  FADD R14, -R15.reuse, R11 ;  /* 0x0000000b0f0e7221 */ /* 0x040fe20000000100 */
[C---:B------:R-:W-:Y:S01]  /*0520*/  FADD R19, -R15.reuse, R19 ;  /* 0x000000130f137221 */ /* 0x040fe20000000100 */
[----:B------:R-:W-:Y:S01]  /*0530*/  FADD R23, -R15, R23 ;  /* 0x000000170f177221 */ /* 0x000fe20000000100 */
[----:B------:R-:W-:Y:S01]  /*0540*/  CS2R R10, SRZ ;  /* 0x00000000000a7805 */ /* 0x000fe2000001ff00 */
[C---:B0-----:R-:W-:Y:S01]  /*0550*/  FMUL R37, R9.reuse, R16 ;  /* 0x0000001009257220 */ /* 0x041fe20000400000 */
[C---:B------:R-:W-:Y:S01]  /*0560*/  FMUL R15, R9.reuse, R20 ;  /* 0x00000014090f7220 */ /* 0x040fe20000400000 */
[C---:B------:R-:W-:Y:S01]  /*0570*/  FMUL R16, R9.reuse, R8 ;  /* 0x0000000809107220 */ /* 0x040fe20000400000 */
[----:B------:R-:W-:Y:S01]  /*0580*/  FMUL R4, R9, R4 ;  /* 0x0000000409047220 */ /* 0x000fe20000400000 */
[----:B------:R-:W-:-:S06]  /*0590*/  CS2R R8, SRZ ;  /* 0x0000000000087805 */ /* 0x000fcc000001ff00 */
[----:B------:R0:W4:Y:S01]  /*05a0*/  @!P4 LDG.E.EL.128 R8, desc[UR6][R34.64] ;  /* 0x000000062208c981 */ /* 0x000122000c2e1d00 */
[----:B------:R-:W1:Y:S01]  /*05b0*/  S2R R20, SR_TID.X ;  /* 0x0000000000147919 */ /* 0x000e620000002100 */
[----:B------:R-:W2:Y:S01]  /*05c0*/  S2UR UR5, SR_CgaCtaId ;  /* 0x00000000000579c3 */ /* 0x000ea20000008800 */
[----:B------:R-:W-:-:S04]  /*05d0*/  FFMA R27, R27, R13, 9.9999997473787516356e-06 ;  /* 0x3727c5ac1b1b7423 */ /* 0x000fc8000000000d */
[----:B------:R-:W0:Y:S01]  /*05e0*/  MUFU.RSQ R32, R27 ;  /* 0x0000001b00207308 */ /* 0x000e220000001400 */
[----:B------:R-:W-:Y:S01]  /*05f0*/  FFMA R25, R25, R13, 9.9999997473787516356e-06 ;  /* 0x3727c5ac19197423 */ /* 0x000fe2000000000d */
[----:B------:R-:W-:Y:S01]  /*0600*/  UMOV UR4, 0x400 ;  /* 0x0000040000047882 */ /* 0x000fe20000000000 */
[C---:B0-----:R-:W-:Y:S01]  /*0610*/  FMUL R34, R32.reuse, R19 ;  /* 0x0000001320227220 */ /* 0x041fe20000400000 */
[----:B------:R-:W-:Y:S01]  /*0620*/  FMUL R14, R32, R14 ;  /* 0x0000000e200e7220 */ /* 0x000fe20000400000 */
[----:B--2---:R-:W-:Y:S01]  /*0630*/  UPRMT UR4, UR5, 0x654, UR4 ;  /* 0x0000065405047896 */ /* 0x004fe20008000004 */
[-CC-:B----4-:R-:W-:Y:S01]  /*0640*/  FFMA R4, R4, R28.reuse, R8.reuse ;  /* 0x0000001c04047223 */ /* 0x190fe20000000008 */
[-CC-:B------:R-:W-:Y:S01]  /*0650*/  FFMA R16, R16, R28.reuse, R8.reuse ;  /* 0x0000001c10107223 */ /* 0x180fe20000000008 */
[-CC-:B------:R-:W-:Y:S01]  /*0660*/  FFMA R37, R37, R28.reuse, R8.reuse ;  /* 0x0000001c25257223 */ /* 0x180fe20000000008 */
[----:B------:R-:W-:Y:S01]  /*0670*/  FFMA R8, R15, R28, R8 ;  /* 0x0000001c0f087223 */ /* 0x000fe20000000008 */
[----:B------:R-:W-:Y:S01]  /*0680*/  FFMA R15, R26, R13, 9.9999997473787516356e-06 ;  /* 0x3727c5ac1a0f7423 */ /* 0x000fe2000000000d */
[----:B-1----:R-:W-:Y:S01]  /*0690*/  IMAD.SHL.U32 R13, R20, 0x100, RZ ;  /* 0x00000100140d7824 */ /* 0x002fe200078e00ff */
[----:B------:R0:W1:Y:S01]  /*06a0*/  MUFU.RSQ R26, R25 ;  /* 0x00000019001a7308 */ /* 0x0000620000001400 */
[----:B------:R-:W-:-:S03]  /*06b0*/  FMUL R28, R32, R23 ;  /* 0x00000017201c7220 */ /* 0x000fc60000400000 */
[----:B------:R-:W-:Y:S01]  /*06c0*/  LOP3.LUT R13, R13, 0xf00, RZ, 0xc0, !PT ;  /* 0x00000f000d0d7812 */ /* 0x000fe200078ec0ff */
[----:B------:R-:W-:-:S03]  /*06d0*/  FMUL R32, R32, R7 ;  /* 0x0000000720207220 */ /* 0x000fc60000400000 */
[----:B------:R-:W2:Y:S01]  /*06e0*/  MUFU.RSQ R15, R15 ;  /* 0x0000000f000f7308 */ /* 0x000ea20000001400 */
[C---:B------:R-:W-:Y:S02]  /*06f0*/  LOP3.LUT R7, R13.reuse, 0x40, RZ, 0xfc, !PT ;  /* 0x000000400d077812 */ /* 0x040fe400078efcff */
[C---:B------:R-:W-:Y:S02]  /*0700*/  LOP3.LUT R23, R13.reuse, 0x80, RZ, 0xfc, !PT ;  /* 0x000000800d177812 */ /* 0x040fe400078efcff */
[C---:B0-----:R-:W-:Y:S02]  /*0710*/  LOP3.LUT R25, R13.reuse, 0xc0, RZ, 0xfc, !PT ;  /* 0x000000c00d197812 */ /* 0x041fe400078efcff */
[C---:B------:R-:W-:Y:S02]  /*0720*/  LOP3.LUT R19, R13.reuse, R2, RZ, 0xfc, !PT ;  /* 0x000000020d137212 */ /* 0x040fe400078efcff */
[----:B------:R-:W-:Y:S02]  /*0730*/  LEA.HI R36, R13, UR4, RZ, 0x1e ;  /* 0x000000040d247c11 */ /* 0x000fe4000f8ff0ff */
[----:B------:R-:W-:-:S02]  /*0740*/  LEA.HI R7, R7, UR4, RZ, 0x1e ;  /* 0x0000000407077c11 */ /* 0x000fc4000f8ff0ff */
[----:B------:R-:W-:Y:S02]  /*0750*/  LEA.HI R23, R23, UR4, RZ, 0x1e ;  /* 0x0000000417177c11 */ /* 0x000fe4000f8ff0ff */
[----:B------:R-:W-:Y:S01]  /*0760*/  LEA.HI R25, R25, UR4, RZ, 0x1e ;  /* 0x0000000419197c11 */ /* 0x000fe2000f8ff0ff */
[C---:B-1----:R-:W-:Y:S01]  /*0770*/  FMUL R17, R26.reuse, R17 ;  /* 0x000000111a117220 */ /* 0x042fe20000400000 */
[C---:B------:R-:W-:Y:S01]  /*0780*/  LEA R13, R19.reuse, R36, 0x2 ;  /* 0x00000024130d7211 */ /* 0x040fe200078e10ff */
[C---:B------:R-:W-:Y:S01]  /*0790*/  FMUL R36, R26.reuse, R21 ;  /* 0x000000151a247220 */ /* 0x040fe20000400000 */
[C---:B------:R-:W-:Y:S01]  /*07a0*/  FMUL R12, R26.reuse, R12 ;  /* 0x0000000c1a0c7220 */ /* 0x040fe20000400000 */
[C---:B------:R-:W-:Y:S01]  /*07b0*/  IMAD R7, R19.reuse, 0x4, R7 ;  /* 0x0000000413077824 */ /* 0x040fe200078e0207 */
[C---:B------:R-:W-:Y:S01]  /*07c0*/  LEA R23, R19.reuse, R23, 0x2 ;  /* 0x0000001713177211 */ /* 0x040fe200078e10ff */
[----:B------:R-:W-:Y:S01]  /*07d0*/  FMUL R26, R26, R5 ;  /* 0x000000051a1a7220 */ /* 0x000fe20000400000 */
[----:B------:R-:W-:-:S02]  /*07e0*/  IMAD R19, R19, 0x4, R25 ;  /* 0x0000000413137824 */ /* 0x000fc400078e0219 */
[C---:B--2---:R-:W-:Y:S01]  /*07f0*/  FMUL R5, R15.reuse, R22 ;  /* 0x000000160f057220 */ /* 0x044fe20000400000 */
[C---:B------:R-:W-:Y:S01]  /*0800*/  FMUL R21, R15.reuse, R18 ;  /* 0x000000120f157220 */ /* 0x040fe20000400000 */
[C---:B------:R-:W-:Y:S01]  /*0810*/  FMUL R25, R15.reuse, R24 ;  /* 0x000000180f197220 */ /* 0x040fe20000400000 */
[----:B------:R-:W-:Y:S01]  /*0820*/  FMUL R15, R15, R6 ;  /* 0x000000060f0f7220 */ /* 0x000fe20000400000 */
[----:B------:R-:W-:-:S05]  /*0830*/  FFMA R6, R26, R29, R9 ;  /* 0x0000001d1a067223 */ /* 0x000fca0000000009 */
[----:B------:R-:W-:Y:S01]  /*0840*/  FSETP.GT.AND P1, PT, R6, RZ, PT ;  /* 0x000000ff0600720b */ /* 0x000fe20003f24000 */
[-CC-:B------:R-:W-:Y:S01]  /*0850*/  FFMA R24, R25, R30.reuse, R10.reuse ;  /* 0x0000001e19187223 */ /* 0x180fe2000000000a */
[----:B------:R-:W-:Y:S01]  /*0860*/  FSETP.GT.AND P2, PT, R4, RZ, PT ;  /* 0x000000ff0400720b */ /* 0x000fe20003f44000 */
[----:B------:R-:W-:Y:S01]  /*0870*/  FFMA R22, R15, R30, R10 ;  /* 0x0000001e0f167223 */ /* 0x000fe2000000000a */
[----:B------:R-:W-:Y:S01]  /*0880*/  FFMA R32, R32, R31, R11 ;  /* 0x0000001f20207223 */ /* 0x000fe2000000000b */
[----:B------:R-:W-:-:S08]  /*0890*/  FFMA R18, R12, R29, R9 ;  /* 0x0000001d0c127223 */ /* 0x000fd00000000009 */
[----:B------:R-:W-:Y:S01]  /*08a0*/  @!P1 FMUL R6, R6, 0.20000000298023223877 ;  /* 0x3e4ccccd06069820 */ /* 0x000fe20000400000 */
[----:B------:R-:W-:Y:S01]  /*08b0*/  FSETP.GT.AND P1, PT, R24, RZ, PT ;  /* 0x000000ff1800720b */ /* 0x000fe20003f24000 */
[----:B------:R-:W-:Y:S01]  /*08c0*/  FFMA R14, R14, R31, R11 ;  /* 0x0000001f0e0e7223 */ /* 0x000fe2000000000b */
[----:B------:R-:W-:Y:S02]  /*08d0*/  FSETP.GT.AND P4, PT, R16, RZ, PT ;  /* 0x000000ff1000720b */ /* 0x000fe40003f84000 */
[----:B------:R-:W-:Y:S02]  /*08e0*/  FSETP.GT.AND P5, PT, R22, RZ, PT ;  /* 0x000000ff1600720b */ /* 0x000fe40003fa4000 */
[----:B------:R-:W-:Y:S01]  /*08f0*/  FSETP.GT.AND P6, PT, R32, RZ, PT ;  /* 0x000000ff2000720b */ /* 0x000fe20003fc4000 */
[----:B------:R-:W-:Y:S01]  /*0900*/  @!P2 FMUL R4, R4, 0.20000000298023223877 ;  /* 0x3e4ccccd0404a820 */ /* 0x000fe20000400000 */
[----:B------:R-:W-:Y:S02]  /*0910*/  FSETP.GT.AND P0, PT, R18, RZ, PT ;  /* 0x000000ff1200720b */ /* 0x000fe40003f04000 */
[----:B------:R-:W-:-:S03]  /*0920*/  FSETP.GT.AND P2, PT, R14, RZ, PT ;  /* 0x000000ff0e00720b */ /* 0x000fc60003f44000 */
[----:B------:R-:W-:Y:S01]  /*0930*/  @!P1 FMUL R24, R24, 0.20000000298023223877 ;  /* 0x3e4ccccd18189820 */ /* 0x000fe20000400000 */
[----:B------:R-:W-:Y:S01]  /*0940*/  FSETP.GT.AND P1, PT, R8, RZ, PT ;  /* 0x000000ff0800720b */ /* 0x000fe20003f24000 */
[----:B------:R-:W-:Y:S01]  /*0950*/  FFMA R12, R17, R29, R9 ;  /* 0x0000001d110c7223 */ /* 0x000fe20000000009 */
[-CC-:B------:R-:W-:Y:S01]  /*0960*/  FFMA R26, R21, R30.reuse, R10.reuse ;  /* 0x0000001e151a7223 */ /* 0x180fe2000000000a */
[----:B------:R-:W-:Y:S01]  /*0970*/  FFMA R34, R34, R31, R11 ;  /* 0x0000001f22227223 */ /* 0x000fe2000000000b */
[----:B------:R-:W-:Y:S01]  /*0980*/  FFMA R36, R36, R29, R9 ;  /* 0x0000001d24247223 */ /* 0x000fe20000000009 */
[----:B------:R-:W-:Y:S01]  /*0990*/  FSETP.GT.AND P3, PT, R37, RZ, PT ;  /* 0x000000ff2500720b */ /* 0x000fe20003f64000 */
[----:B------:R-:W-:Y:S01]  /*09a0*/  @!P4 FMUL R16, R16, 0.20000000298023223877 ;  /* 0x3e4ccccd1010c820 */ /* 0x000fe20000400000 */
[----:B------:R-:W-:Y:S01]  /*09b0*/  FFMA R30, R5, R30, R10 ;  /* 0x0000001e051e7223 */ /* 0x000fe2000000000a */
[----:B------:R-:W-:Y:S01]  /*09c0*/  FSETP.GT.AND P4, PT, R12, RZ, PT ;  /* 0x000000ff0c00720b */ /* 0x000fe20003f84000 */
[----:B------:R-:W-:Y:S01]  /*09d0*/  @!P5 FMUL R22, R22, 0.20000000298023223877 ;  /* 0x3e4ccccd1616d820 */ /* 0x000fe20000400000 */
[----:B------:R-:W-:Y:S01]  /*09e0*/  FFMA R28, R28, R31, R11 ;  /* 0x0000001f1c1c7223 */ /* 0x000fe2000000000b */
[----:B------:R-:W-:Y:S01]  /*09f0*/  @!P6 FMUL R32, R32, 0.20000000298023223877 ;  /* 0x3e4ccccd2020e820 */ /* 0x000fe20000400000 */
[----:B------:R-:W-:Y:S01]  /*0a00*/  FSETP.GT.AND P5, PT, R26, RZ, PT ;  /* 0x000000ff1a00720b */ /* 0x000fe20003fa4000 */
[----:B------:R-:W-:Y:S01]  /*0a10*/  @!P0 FMUL R18, R18, 0.20000000298023223877 ;  /* 0x3e4ccccd12128820 */ /* 0x000fe20000400000 */
[----:B------:R-:W-:Y:S01]  /*0a20*/  FSETP.GT.AND P6, PT, R34, RZ, PT ;  /* 0x000000ff2200720b */ /* 0x000fe20003fc4000 */
[----:B------:R-:W-:Y:S01]  /*0a30*/  @!P2 FMUL R14, R14, 0.20000000298023223877 ;  /* 0x3e4ccccd0e0ea820 */ /* 0x000fe20000400000 */
[----:B------:R-:W-:Y:S01]  /*0a40*/  FSETP.GT.AND P0, PT, R36, RZ, PT ;  /* 0x000000ff2400720b */ /* 0x000fe20003f04000 */
[----:B------:R-:W-:Y:S01]  /*0a50*/  @!P1 FMUL R8, R8, 0.20000000298023223877 ;  /* 0x3e4ccccd08089820 */ /* 0x000fe20000400000 */
[----:B------:R-:W-:-:S02]  /*0a60*/  FSETP.GT.AND P2, PT, R30, RZ, PT ;  /* 0x000000ff1e00720b */ /* 0x000fc40003f44000 */
[----:B------:R-:W-:Y:S01]  /*0a70*/  FSETP.GT.AND P1, PT, R28, RZ, PT ;  /* 0x000000ff1c00720b */ /* 0x000fe20003f24000 */
[----:B------:R-:W-:Y:S01]  /*0a80*/  STS [R13], R4 ;  /* 0x000000040d007388 */ /* 0x000fe20000000800 */
[----:B------:R-:W-:-:S03]  /*0a90*/  @!P3 FMUL R37, R37, 0.20000000298023223877 ;  /* 0x3e4ccccd2525b820 */ /* 0x000fc60000400000 */
[----:B------:R-:W-:Y:S01]  /*0aa0*/  STS [R7+0x100], R6 ;  /* 0x0001000607007388 */ /* 0x000fe20000000800 */
[----:B------:R-:W-:-:S03]  /*0ab0*/  @!P4 FMUL R12, R12, 0.20000000298023223877 ;  /* 0x3e4ccccd0c0cc820 */ /* 0x000fc60000400000 */
[----:B------:R-:W-:Y:S01]  /*0ac0*/  STS [R23+0x200], R22 ;  /* 0x0002001617007388 */ /* 0x000fe20000000800 */
[----:B------:R-:W-:-:S03]  /*0ad0*/  @!P5 FMUL R26, R26, 0.20000000298023223877 ;  /* 0x3e4ccccd1a1ad820 */ /* 0x000fc60000400000 */
[----:B------:R-:W-:Y:S01]  /*0ae0*/  STS [R19+0x300], R32 ;  /* 0x0003002013007388 */ /* 0x000fe20000000800 */
[----:B------:R-:W-:-:S03]  /*0af0*/  @!P6 FMUL R34, R34, 0.20000000298023223877 ;  /* 0x3e4ccccd2222e820 */ /* 0x000fc60000400000 */
[----:B------:R0:W-:Y:S01]  /*0b00*/  STS [R13+0x40], R16 ;  /* 0x000040100d007388 */ /* 0x0001e20000000800 */
[----:B------:R-:W-:-:S03]  /*0b10*/  @!P0 FMUL R36, R36, 0.20000000298023223877 ;  /* 0x3e4ccccd24248820 */ /* 0x000fc60000400000 */
[----:B------:R-:W-:Y:S01]  /*0b20*/  STS [R7+0x140], R18 ;  /* 0x0001401207007388 */ /* 0x000fe20000000800 */
[----:B------:R-:W-:-:S03]  /*0b30*/  @!P2 FMUL R30, R30, 0.20000000298023223877 ;  /* 0x3e4ccccd1e1ea820 */ /* 0x000fc60000400000 */
[----:B------:R-:W-:Y:S01]  /*0b40*/  STS [R23+0x240], R24 ;  /* 0x0002401817007388 */ /* 0x000fe20000000800 */
[----:B------:R-:W-:-:S03]  /*0b50*/  @!P1 FMUL R28, R28, 0.20000000298023223877 ;  /* 0x3e4ccccd1c1c9820 */ /* 0x000fc60000400000 */
[----:B------:R-:W-:Y:S04]  /*0b60*/  STS [R19+0x340], R14 ;  /* 0x0003400e13007388 */ /* 0x000fe80000000800 */
[----:B------:R-:W-:Y:S04]  /*0b70*/  STS [R13+0x80], R37 ;  /* 0x000080250d007388 */ /* 0x000fe80000000800 */
[----:B------:R1:W-:Y:S01]  /*0b80*/  STS [R7+0x180], R12 ;  /* 0x0001800c07007388 */ /* 0x0003e20000000800 */
[----:B0-----:R-:W-:-:S03]  /*0b90*/  LOP3.LUT R16, R0, 0x3fc, RZ, 0xc0, !PT ;  /* 0x000003fc00107812 */ /* 0x001fc600078ec0ff */
[----:B------:R-:W-:Y:S04]  /*0ba0*/  STS [R23+0x280], R26 ;  /* 0x0002801a17007388 */ /* 0x000fe80000000800 */
[----:B------:R-:W-:Y:S04]  /*0bb0*/  STS [R19+0x380], R34 ;  /* 0x0003802213007388 */ /* 0x000fe80000000800 */
[----:B------:R-:W-:Y:S04]  /*0bc0*/  STS [R13+0xc0], R8 ;  /* 0x0000c0080d007388 */ /* 0x000fe80000000800 */
[----:B------:R-:W-:Y:S01]  /*0bd0*/  STS [R7+0x1c0], R36 ;  /* 0x0001c02407007388 */ /* 0x000fe20000000800 */
[----:B------:R-:W-:-:S03]  /*0be0*/  LOP3.LUT R4, R16, 0x400, RZ, 0xfc, !PT ;  /* 0x0000040010047812 */ /* 0x000fc600078efcff */
[----:B------:R0:W-:Y:S04]  /*0bf0*/  STS [R23+0x2c0], R30 ;  /* 0x0002c01e17007388 */ /* 0x0001e80000000800 */
[----:B------:R2:W-:Y:S01]  /*0c00*/  STS [R19+0x3c0], R28 ;  /* 0x0003c01c13007388 */ /* 0x0005e20000000800 */
[----:B------:R-:W-:Y:S02]  /*0c10*/  LOP3.LUT R5, R16, 0x800, RZ, 0xfc, !PT ;  /* 0x0000080010057812 */ /* 0x000fe400078efcff */
[----:B------:R-:W-:Y:S02]  /*0c20*/  SHF.R.U32.HI R4, RZ, 0x2, R4 ;  /* 0x00000002ff047819 */ /* 0x000fe40000011604 */
[----:B------:R-:W-:Y:S02]  /*0c30*/  SHF.R.U32.HI R5, RZ, 0x2, R5 ;  /* 0x00000002ff057819 */ /* 0x000fe40000011605 */
[----:B------:R-:W-:-:S02]  /*0c40*/  LOP3.LUT R20, R20, 0xf0, RZ, 0xc0, !PT ;  /* 0x000000f014147812 */ /* 0x000fc400078ec0ff */
[----:B------:R-:W-:Y:S02]  /*0c50*/  LOP3.LUT R4, R4, 0x1f0, RZ, 0xc0, !PT ;  /* 0x000001f004047812 */ /* 0x000fe400078ec0ff */
[----:B------:R-:W-:Y:S02]  /*0c60*/  LOP3.LUT R6, R5, 0x2f0, RZ, 0xc0, !PT ;  /* 0x000002f005067812 */ /* 0x000fe400078ec0ff */
[----:B------:R-:W-:Y:S01]  /*0c70*/  IADD3 R5, R20, UR4, RZ ;  /* 0x0000000414057c10 */ /* 0x000fe2000fffe0ff */
[----:B------:R-:W-:Y:S01]  /*0c80*/  VIADD R9, R4, UR4 ;  /* 0x0000000404097c36 */ /* 0x000fe20008000000 */
[----:B------:R-:W-:Y:S01]  /*0c90*/  IADD3 R11, R6, UR4, RZ ;  /* 0x00000004060b7c10 */ /* 0x000fe2000fffe0ff */
[----:B------:R-:W3:Y:S02]  /*0ca0*/  LDC.64 R20, c[0x0][0x238] ;  /* 0x00008e00ff147b82 */ /* 0x000ee40000000a00 */
[----:B------:R-:W-:-:S06]  /*0cb0*/  IMAD R5, R16, 0x4, R5 ;  /* 0x0000000410057824 */ /* 0x000fcc00078e0205 */
[----:B------:R-:W-:Y:S01]  /*0cc0*/  BAR.SYNC.DEFER_BLOCKING 0x0 ;  /* 0x0000000000007b1d */ /* 0x000fe20000010000 */
[C---:B------:R-:W-:Y:S01]  /*0cd0*/  LEA R9, R16.reuse, R9, 0x2 ;  /* 0x0000000910097211 */ /* 0x040fe200078e10ff */
[----:B-1----:R-:W-:Y:S01]  /*0ce0*/  IMAD R12, R16, 0x4, R11 ;  /* 0x00000004100c7824 */ /* 0x002fe200078e020b */
[----:B------:R-:W-:-:S03]  /*0cf0*/  LOP3.LUT R0, R33, 0x3c, R0, 0xf8, !PT ;  /* 0x0000003c21007812 */ /* 0x000fc600078ef800 */
[----:B------:R-:W1:Y:S04]  /*0d00*/  LDS.128 R4, [R5] ;  /* 0x0000000005047984 */ /* 0x000e680000000c00 */
[----:B------:R-:W4:Y:S04]  /*0d10*/  LDS.128 R8, [R9+0x1000] ;  /* 0x0010000009087984 */ /* 0x000f280000000c00 */
[----:B------:R-:W5:Y:S01]  /*0d20*/  LDS.128 R12, [R12+0x2000] ;  /* 0x002000000c0c7984 */ /* 0x000f620000000c00 */
[----:B------:R-:W-:Y:S02]  /*0d30*/  LOP3.LUT R18, R16, 0xc00, RZ, 0xfc, !PT ;  /* 0x00000c0010127812 */ /* 0x000fe400078efcff */
[----:B------:R-:W-:-:S02]  /*0d40*/  ISETP.GE.AND P0, PT, R0, 0x100, PT ;  /* 0x000001000000780c */ /* 0x000fc40003f06270 */
[----:B------:R-:W-:Y:S02]  /*0d50*/  LOP3.LUT R17, R3, 0x30, R2, 0xfe, !PT ;  /* 0x0000003003117812 */ /* 0x000fe400078efe02 */
[----:B0-----:R-:W-:Y:S02]  /*0d60*/  LOP3.LUT R23, R3, 0x20, R2, 0xfe, !PT ;  /* 0x0000002003177812 */ /* 0x001fe400078efe02 */
[----:B------:R-:W-:Y:S02]  /*0d70*/  LOP3.LUT R25, R3, R2, RZ, 0xfc, !PT ;  /* 0x0000000203197212 */ /* 0x000fe400078efcff */
[----:B------:R-:W-:Y:S02]  /*0d80*/  LOP3.LUT R3, R3, 0x10, R2, 0xfe, !PT ;  /* 0x0000001003037812 */ /* 0x000fe400078efe02 */
[----:B------:R-:W-:Y:S02]  /*0d90*/  SHF.R.U32.HI R18, RZ, 0x2, R18 ;  /* 0x00000002ff127819 */ /* 0x000fe40000011612 */
[----:B------:R-:W-:-:S02]  /*0da0*/  ISETP.LT.AND P3, PT, R25, 0x400, !P0 ;  /* 0x000004001900780c */ /* 0x000fc40004761270 */
[----:B------:R-:W-:Y:S02]  /*0db0*/  ISETP.LT.AND P2, PT, R3, 0x400, !P0 ;  /* 0x000004000300780c */ /* 0x000fe40004741270 */
[----:B------:R-:W-:Y:S02]  /*0dc0*/  ISETP.LT.AND P1, PT, R23, 0x400, !P0 ;  /* 0x000004001700780c */ /* 0x000fe40004721270 */
[-C--:B------:R-:W-:Y:S02]  /*0dd0*/  LEA R25, R25, R0.reuse, 0x8 ;  /* 0x0000000019197211 */ /* 0x080fe400078e40ff */
[----:B------:R-:W-:Y:S02]  /*0de0*/  LOP3.LUT R18, R18, 0x3f0, RZ, 0xc0, !PT ;  /* 0x000003f012127812 */ /* 0x000fe400078ec0ff */
[----:B------:R-:W-:Y:S01]  /*0df0*/  ISETP.LT.AND P0, PT, R17, 0x400, !P0 ;  /* 0x000004001100780c */ /* 0x000fe20004701270 */
[----:B--2---:R-:W-:Y:S01]  /*0e00*/  IMAD R19, R3, 0x100, R0 ;  /* 0x0000010003137824 */ /* 0x004fe200078e0200 */
[----:B------:R-:W-:Y:S01]  /*0e10*/  LEA R23, R23, R0, 0x8 ;  /* 0x0000000017177211 */ /* 0x000fe200078e40ff */
[----:B---3--:R-:W-:-:S04]  /*0e20*/  IMAD.WIDE R2, R25, 0x4, R20 ;  /* 0x0000000419027825 */ /* 0x008fc800078e0214 */
[----:B------:R-:W-:Y:S02]  /*0e30*/  VIADD R25, R18, UR4 ;  /* 0x0000000412197c36 */ /* 0x000fe40008000000 */
[--C-:B------:R-:W-:Y:S01]  /*0e40*/  IMAD.WIDE R18, R19, 0x4, R20.reuse ;  /* 0x0000000413127825 */ /* 0x100fe200078e0214 */
[----:B-1----:R0:W-:Y:S03]  /*0e50*/  @P3 STG.E.128 desc[UR6][R2.64], R4 ;  /* 0x0000000402003986 */ /* 0x0021e6000c101d06 */
[----:B------:R-:W-:Y:S01]  /*0e60*/  IMAD.WIDE R22, R23, 0x4, R20 ;  /* 0x0000000417167825 */ /* 0x000fe200078e0214 */
[----:B----4-:R0:W-:Y:S01]  /*0e70*/  @P2 STG.E.128 desc[UR6][R18.64], R8 ;  /* 0x0000000812002986 */ /* 0x0101e2000c101d06 */
[----:B------:R-:W-:-:S03]  /*0e80*/  LEA R25, R16, R25, 0x2 ;  /* 0x0000001910197211 */ /* 0x000fc600078e10ff */
[----:B-----5:R0:W-:Y:S02]  /*0e90*/  @P1 STG.E.128 desc[UR6][R22.64], R12 ;  /* 0x0000000c16001986 */ /* 0x0201e4000c101d06 */
[----:B0-----:R-:W-:Y:S05]  /*0ea0*/  @!P0 EXIT ;  /* 0x000000000000894d */ /* 0x001fea0003800000 */
[----:B------:R-:W0:Y:S01]  /*0eb0*/  LDS.128 R24, [R25+0x3000] ;  /* 0x0030000019187984 */ /* 0x000e220000000c00 */
[----:B------:R-:W-:-:S05]  /*0ec0*/  LEA R17, R17, R0, 0x8 ;  /* 0x0000000011117211 */ /* 0x000fca00078e40ff */
[----:B------:R-:W-:-:S05]  /*0ed0*/  IMAD.WIDE R20, R17, 0x4, R20 ;  /* 0x0000000411147825 */ /* 0x000fca00078e0214 */
[----:B0-----:R-:W-:Y:S01]  /*0ee0*/  STG.E.128 desc[UR6][R20.64], R24 ;  /* 0x0000001814007986 */ /* 0x001fe2000c101d06 */
[----:B------:R-:W-:Y:S05]  /*0ef0*/  EXIT ;  /* 0x000000000000794d */ /* 0x000fea0003800000 */
.L_x_0:
[----:B------:R-:W-:-:S00]  /*0f00*/  BRA `(.L_x_0) ;  /* 0xfffffffc00fc7947 */ /* 0x000fc0000383ffff */
[----:B------:R-:W-:-:S00]  /*0f10*/  NOP ;  /* 0x0000000000007918 */ /* 0x000fc00000000000 */
        /* <DEDUP_REMOVED lines=14> */
.L_x_1:


//--------------------- .nv.global.init           --------------------------
	.section	.nv.global.init,"aw",@progbits
.nv.global.init:
	.type		_$_str,@object
	.size		_$_str,(.L_0 - _$_str)
_$_str:
        /*0000*/ 	.byte	0x5f, 0x5f, 0x43, 0x55, 0x44, 0x41, 0x5f, 0x46, 0x54, 0x5a, 0x00
.L_0:


//--------------------- .nv.shared.triton_poi_fused__native_batch_norm_legit_leaky_relu_14 --------------------------
	.section	.nv.shared.triton_poi_fused__native_batch_norm_legit_leaky_relu_14,"aw",@nobits
	.sectionflags	@""
	.align	16
	.zero		1024


//--------------------- .nv.constant0.triton_poi_fused__native_batch_norm_legit_leaky_relu_14 --------------------------
	.section	.nv.constant0.triton_poi_fused__native_batch_norm_legit_leaky_relu_14,"a",@progbits
	.sectionflags	@""
	.align	4
.nv.constant0.triton_poi_fused__native_batch_norm_legit_leaky_relu_14:
	.zero		584
